//
// Generated by NVIDIA NVVM Compiler
//
// Compiler Build ID: CL-36424714
// Cuda compilation tools, release 13.0, V13.0.88
// Based on NVVM 20.0.0
//

.version 9.0
.target sm_100
.address_size 64

	// .globl	_Z7vecinitPii

.visible .entry _Z7vecinitPii(
	.param .u64 .ptr .align 1 _Z7vecinitPii_param_0,
	.param .u32 _Z7vecinitPii_param_1
)
{
	.reg .pred 	%p<2>;
	.reg .b32 	%r<6>;
	.reg .b64 	%rd<5>;

	ld.param.u64 	%rd1, [_Z7vecinitPii_param_0];
	ld.param.u32 	%r2, [_Z7vecinitPii_param_1];
	mov.u32 	%r3, %ctaid.x;
	mov.u32 	%r4, %ntid.x;
	mov.u32 	%r5, %tid.x;
	mad.lo.s32 	%r1, %r3, %r4, %r5;
	setp.ge.s32 	%p1, %r1, %r2;
	@%p1 bra 	$L__BB0_2;
	cvta.to.global.u64 	%rd2, %rd1;
	mul.wide.s32 	%rd3, %r1, 4;
	add.s64 	%rd4, %rd2, %rd3;
	st.global.u32 	[%rd4], %r1;
$L__BB0_2:
	ret;

}


// ===== COMPILED SASS (sm_100) =====

	.target	sm_100

	.elftype	@"ET_EXEC"


//--------------------- .note.nv.tkinfo           --------------------------
	.section	.note.nv.tkinfo,"",@"SHT_NOTE"
	.sectionflags	@"SHF_NOTE_NV_TKINFO"
	.tkinfo
        /*0018*/ 	.word	0x00000002
        /*0030*/ 	.string	""
        /*0030*/ 	.string	"ptxas"
        /*0030*/ 	.string	"Cuda compilation tools, release 13.0, V13.0.88"
        /*0030*/ 	.string	"Build cuda_13.0.r13.0/compiler.36424714_0"
        /*0030*/ 	.string	"-arch sm_100 -m 64 "



//--------------------- .note.nv.cuinfo           --------------------------
	.section	.note.nv.cuinfo,"",@"SHT_NOTE"
	.sectionflags	@"SHF_NOTE_NV_CUINFO"
        /*0018*/ 	.short	0x0002
        /*001a*/ 	.short	0x0064
        /*001c*/ 	.short	0x0082
	.zero		2


//--------------------- .nv.info                  --------------------------
	.section	.nv.info,"",@"SHT_CUDA_INFO"
	.align	4


	//----- nvinfo : EIATTR_REGCOUNT
	.align		4
        /*0000*/ 	.byte	0x04, 0x2f
        /*0002*/ 	.short	(.L_1 - .L_0)
	.align		4
.L_0:
        /*0004*/ 	.word	index@(_Z7vecinitPii)
        /*0008*/ 	.word	0x00000008


	//----- nvinfo : EIATTR_FRAME_SIZE
	.align		4
.L_1:
        /*000c*/ 	.byte	0x04, 0x11
        /*000e*/ 	.short	(.L_3 - .L_2)
	.align		4
.L_2:
        /*0010*/ 	.word	index@(_Z7vecinitPii)
        /*0014*/ 	.word	0x00000000


	//----- nvinfo : EIATTR_MIN_STACK_SIZE
	.align		4
.L_3:
        /*0018*/ 	.byte	0x04, 0x12
        /*001a*/ 	.short	(.L_5 - .L_4)
	.align		4
.L_4:
        /*001c*/ 	.word	index@(_Z7vecinitPii)
        /*0020*/ 	.word	0x00000000
.L_5:


//--------------------- .nv.compat                --------------------------
	.section	.nv.compat,"",@"SHT_CUDA_COMPAT_INFO"
	.align	4
        /*0000*/ 	.byte	0x02, 0x09, 0x00, 0x00, 0x02, 0x02, 0x01, 0x00, 0x02, 0x05, 0x05, 0x00, 0x03, 0x07, 0x01, 0x01
        /*0010*/ 	.byte	0x02, 0x03, 0x00, 0x00, 0x02, 0x06, 0x01, 0x00, 0x04, 0x0b, 0x08, 0x00, 0x09, 0x00, 0x00, 0x00
        /*0020*/ 	.byte	0x00, 0x00, 0x00, 0x00


//--------------------- .nv.info._Z7vecinitPii    --------------------------
	.section	.nv.info._Z7vecinitPii,"",@"SHT_CUDA_INFO"
	.sectionflags	@""
	.align	4


	//----- nvinfo : EIATTR_CUDA_API_VERSION
	.align		4
        /*0000*/ 	.byte	0x04, 0x37
        /*0002*/ 	.short	(.L_7 - .L_6)
.L_6:
        /*0004*/ 	.word	0x00000082


	//----- nvinfo : EIATTR_KPARAM_INFO
	.align		4
.L_7:
        /*0008*/ 	.byte	0x04, 0x17
        /*000a*/ 	.short	(.L_9 - .L_8)
.L_8:
        /*000c*/ 	.word	0x00000000
        /*0010*/ 	.short	0x0001
        /*0012*/ 	.short	0x0008
        /*0014*/ 	.byte	0x00, 0xf0, 0x11, 0x00


	//----- nvinfo : EIATTR_KPARAM_INFO
	.align		4
.L_9:
        /*0018*/ 	.byte	0x04, 0x17
        /*001a*/ 	.short	(.L_11 - .L_10)
.L_10:
        /*001c*/ 	.word	0x00000000
        /*0020*/ 	.short	0x0000
        /*0022*/ 	.short	0x0000
        /*0024*/ 	.byte	0x00, 0xf5, 0x21, 0x00


	//----- nvinfo : EIATTR_SPARSE_MMA_MASK
	.align		4
.L_11:
        /*0028*/ 	.byte	0x03, 0x50
        /*002a*/ 	.short	0x0000


	//----- nvinfo : EIATTR_MAXREG_COUNT
	.align		4
        /*002c*/ 	.byte	0x03, 0x1b
        /*002e*/ 	.short	0x00ff


	//----- nvinfo : EIATTR_MERCURY_ISA_VERSION
	.align		4
        /*0030*/ 	.byte	0x03, 0x5f
        /*0032*/ 	.short	0x0101


	//----- nvinfo : EIATTR_VRC_CTA_INIT_COUNT
	.align		4
        /*0034*/ 	.byte	0x02, 0x4a
	.zero		1
	.zero		1


	//----- nvinfo : EIATTR_EXIT_INSTR_OFFSETS
	.align		4
        /*0038*/ 	.byte	0x04, 0x1c
        /*003a*/ 	.short	(.L_13 - .L_12)


	//   ....[0]....
.L_12:
        /*003c*/ 	.word	0x00000070


	//   ....[1]....
        /*0040*/ 	.word	0x000000c0


	//----- nvinfo : EIATTR_CBANK_PARAM_SIZE
	.align		4
.L_13:
        /*0044*/ 	.byte	0x03, 0x19
        /*0046*/ 	.short	0x000c


	//----- nvinfo : EIATTR_PARAM_CBANK
	.align		4
        /*0048*/ 	.byte	0x04, 0x0a
        /*004a*/ 	.short	(.L_15 - .L_14)
	.align		4
.L_14:
        /*004c*/ 	.word	index@(.nv.constant0._Z7vecinitPii)
        /*0050*/ 	.short	0x0380
        /*0052*/ 	.short	0x000c


	//----- nvinfo : EIATTR_SW_WAR
	.align		4
.L_15:
        /*0054*/ 	.byte	0x04, 0x36
        /*0056*/ 	.short	(.L_17 - .L_16)
.L_16:
        /*0058*/ 	.word	0x00000008
.L_17:


//--------------------- .nv.callgraph             --------------------------
	.section	.nv.callgraph,"",@"SHT_CUDA_CALLGRAPH"
	.align	4
	.sectionentsize	8
	.align		4
        /*0000*/ 	.word	0x00000000
	.align		4
        /*0004*/ 	.word	0xffffffff
	.align		4
        /*0008*/ 	.word	0x00000000
	.align		4
        /*000c*/ 	.word	0xfffffffe
	.align		4
        /*0010*/ 	.word	0x00000000
	.align		4
        /*0014*/ 	.word	0xfffffffd
	.align		4
        /*0018*/ 	.word	0x00000000
	.align		4
        /*001c*/ 	.word	0xfffffffc


//--------------------- .text._Z7vecinitPii       --------------------------
	.section	.text._Z7vecinitPii,"ax",@progbits
	.align	128
        .global         _Z7vecinitPii
        .type           _Z7vecinitPii,@function
        .size           _Z7vecinitPii,(.L_x_1 - _Z7vecinitPii)
        .other          _Z7vecinitPii,@"STO_CUDA_ENTRY STV_DEFAULT"
_Z7vecinitPii:
.text._Z7vecinitPii:
[----:B------:R-:W-:Y:S01]  /*0000*/  LDC R1, c[0x0][0x37c] ;  /* 0x0000df00ff017b82 */ /* 0x000fe20000000800 */
[----:B------:R-:W0:Y:S07]  /*0010*/  S2R R0, SR_TID.X ;  /* 0x0000000000007919 */ /* 0x000e2e0000002100 */
[----:B------:R-:W0:Y:S01]  /*0020*/  S2UR UR4, SR_CTAID.X ;  /* 0x00000000000479c3 */ /* 0x000e220000002500 */
[----:B------:R-:W1:Y:S07]  /*0030*/  LDCU UR5, c[0x0][0x388] ;  /* 0x00007100ff0577ac */ /* 0x000e6e0008000800 */
[----:B------:R-:W0:Y:S02]  /*0040*/  LDC R5, c[0x0][0x360] ;  /* 0x0000d800ff057b82 */ /* 0x000e240000000800 */
[----:B0-----:R-:W-:-:S05]  /*0050*/  IMAD R5, R5, UR4, R0 ;  /* 0x0000000405057c24 */ /* 0x001fca000f8e0200 */
[----:B-1----:R-:W-:-:S13]  /*0060*/  ISETP.GE.AND P0, PT, R5, UR5, PT ;  /* 0x0000000505007c0c */ /* 0x002fda000bf06270 */
[----:B------:R-:W-:Y:S05]  /*0070*/  @P0 EXIT ;  /* 0x000000000000094d */ /* 0x000fea0003800000 */
[----:B------:R-:W0:Y:S01]  /*0080*/  LDC.64 R2, c[0x0][0x380] ;  /* 0x0000e000ff027b82 */ /* 0x000e220000000a00 */
[----:B------:R-:W1:Y:S01]  /*0090*/  LDCU.64 UR4, c[0x0][0x358] ;  /* 0x00006b00ff0477ac */ /* 0x000e620008000a00 */
[----:B0-----:R-:W-:-:S05]  /*00a0*/  IMAD.WIDE R2, R5, 0x4, R2 ;  /* 0x0000000405027825 */ /* 0x001fca00078e0202 */
[----:B-1----:R-:W-:Y:S01]  /*00b0*/  STG.E desc[UR4][R2.64], R5 ;  /* 0x0000000502007986 */ /* 0x002fe2000c101904 */
[----:B------:R-:W-:Y:S05]  /*00c0*/  EXIT ;  /* 0x000000000000794d */ /* 0x000fea0003800000 */
.L_x_0:
[----:B------:R-:W-:-:S00]  /*00d0*/  BRA `(.L_x_0) ;  /* 0xfffffffc00fc7947 */ /* 0x000fc0000383ffff */
[----:B------:R-:W-:-:S00]  /*00e0*/  NOP ;  /* 0x0000000000007918 */ /* 0x000fc00000000000 */
        /* <DEDUP_REMOVED lines=9> */
.L_x_1:


//--------------------- .nv.shared.reserved.0     --------------------------
	.section	.nv.shared.reserved.0,"aw",@nobits
	.weak		__nv_reservedSMEM_offset_0_alias
	.size		__nv_reservedSMEM_offset_0_alias, 0, 64
	.other		__nv_reservedSMEM_offset_0_alias,@"STO_CUDA_RESERVED_SHARED STV_DEFAULT"
__nv_reservedSMEM_offset_0_alias:
	.zero		0
	.zero		64


//--------------------- .nv.constant0._Z7vecinitPii --------------------------
	.section	.nv.constant0._Z7vecinitPii,"a",@progbits
	.sectionflags	@""
	.align	4
.nv.constant0._Z7vecinitPii:
	.zero		908


//--------------------- SYMBOLS --------------------------

	.type		.nv.reservedSmem.offset0,@object
	.size		.nv.reservedSmem.offset0,0x4
